//
// Generated by LLVM NVPTX Back-End
//

.version 7.1
.target sm_86
.address_size 64

	// .globl	_Z34rgb_increase_brightness_pass_readyPiS_if // -- Begin function _Z34rgb_increase_brightness_pass_readyPiS_if
.global .align 1 .b8 blockIdx[1];
.global .align 1 .b8 blockDim[1];
.global .align 1 .b8 threadIdx[1];
// _ZZ34rgb_increase_brightness_pass_readyPiS_ifE14pixel_smem_src has been demoted
// _ZZ34rgb_increase_brightness_pass_readyPiS_ifE14pixel_smem_dst has been demoted
                                        // @_Z34rgb_increase_brightness_pass_readyPiS_if
.visible .entry _Z34rgb_increase_brightness_pass_readyPiS_if(
	.param .u64 _Z34rgb_increase_brightness_pass_readyPiS_if_param_0,
	.param .u64 _Z34rgb_increase_brightness_pass_readyPiS_if_param_1,
	.param .u32 _Z34rgb_increase_brightness_pass_readyPiS_if_param_2,
	.param .f32 _Z34rgb_increase_brightness_pass_readyPiS_if_param_3
)
{
	.local .align 8 .b8 	__local_depot0[56];
	.reg .b64 	%SP;
	.reg .b64 	%SPL;
	.reg .b32 	%r<52>;
	.reg .f32 	%f<11>;
	.reg .b64 	%rd<59>;
	// demoted variable
	.shared .align 4 .b8 _ZZ34rgb_increase_brightness_pass_readyPiS_ifE14pixel_smem_src[6144];
	// demoted variable
	.shared .align 4 .b8 _ZZ34rgb_increase_brightness_pass_readyPiS_ifE14pixel_smem_dst[6144];
// %bb.0:                               // %BB_0
	mov.u64 	%SPL, __local_depot0;
	cvta.local.u64 	%SP, %SPL;
	ld.param.f32 	%f1, [_Z34rgb_increase_brightness_pass_readyPiS_if_param_3];
	ld.param.u32 	%r1, [_Z34rgb_increase_brightness_pass_readyPiS_if_param_2];
	ld.param.u64 	%rd2, [_Z34rgb_increase_brightness_pass_readyPiS_if_param_1];
	ld.param.u64 	%rd1, [_Z34rgb_increase_brightness_pass_readyPiS_if_param_0];
	cvta.to.global.u64 	%rd3, %rd2;
	cvta.global.u64 	%rd4, %rd3;
	cvta.to.global.u64 	%rd5, %rd1;
	cvta.global.u64 	%rd6, %rd5;
	st.u64 	[%SP+24], %rd6;
	st.u64 	[%SP+32], %rd4;
	st.u32 	[%SP+40], %r1;
	st.f32 	[%SP+44], %f1;
	mov.u32 	%r2, %ctaid.x;
	mov.u32 	%r3, %ntid.x;
	mul.lo.s32 	%r4, %r2, %r3;
	mov.u32 	%r5, %tid.x;
	mul.lo.s32 	%r6, %r4, 3;
	add.s32 	%r7, %r6, %r5;
	add.s32 	%r8, %r4, %r5;
	st.u32 	[%SP+48], %r8;
	st.u32 	[%SP+52], %r5;
	ld.u64 	%rd7, [%SP+32];
	cvt.u64.u32 	%rd8, %r7;
	shl.b64 	%rd9, %rd8, 2;
	add.s64 	%rd10, %rd7, %rd9;
	ld.u32 	%r9, [%rd10];
	mov.u64 	%rd11, _ZZ34rgb_increase_brightness_pass_readyPiS_ifE14pixel_smem_src;
	cvta.shared.u64 	%rd12, %rd11;
	cvt.u64.u32 	%rd13, %r5;
	shl.b64 	%rd14, %rd13, 2;
	add.s64 	%rd15, %rd12, %rd14;
	st.u32 	[%rd15], %r9;
	bar.sync 	0;
	ld.u64 	%rd16, [%SP+32];
	add.s32 	%r10, %r7, %r3;
	cvt.u64.u32 	%rd17, %r10;
	shl.b64 	%rd18, %rd17, 2;
	add.s64 	%rd19, %rd16, %rd18;
	ld.u32 	%r11, [%rd19];
	add.s32 	%r12, %r3, %r5;
	cvt.u64.u32 	%rd20, %r12;
	shl.b64 	%rd21, %rd20, 2;
	add.s64 	%rd22, %rd12, %rd21;
	st.u32 	[%rd22], %r11;
	bar.sync 	0;
	ld.u64 	%rd23, [%SP+32];
	shl.b32 	%r13, %r3, 1;
	add.s32 	%r14, %r7, %r13;
	cvt.u64.u32 	%rd24, %r14;
	shl.b64 	%rd25, %rd24, 2;
	add.s64 	%rd26, %rd23, %rd25;
	ld.u32 	%r15, [%rd26];
	add.s32 	%r16, %r13, %r5;
	cvt.u64.u32 	%rd27, %r16;
	shl.b64 	%rd28, %rd27, 2;
	add.s64 	%rd29, %rd12, %rd28;
	st.u32 	[%rd29], %r15;
	bar.sync 	0;
	ld.f32 	%f2, [%SP+44];
	ld.u32 	%r17, [%SP+52];
	mul.lo.s32 	%r18, %r17, 3;
	cvt.s64.s32 	%rd30, %r18;
	shl.b64 	%rd31, %rd30, 2;
	add.s64 	%rd32, %rd12, %rd31;
	ld.u32 	%r19, [%rd32];
	cvt.rn.f32.s32 	%f3, %r19;
	mul.rn.f32 	%f4, %f2, %f3;
	cvt.rzi.s32.f32 	%r20, %f4;
	mov.u32 	%r21, 255;
	st.u32 	[%SP+0], %r21;
	st.u32 	[%SP+4], %r20;
	ld.u32 	%r22, [%SP+0];
	ld.u32 	%r23, [%SP+4];
	min.s32 	%r24, %r22, %r23;
	ld.u32 	%r25, [%SP+52];
	mul.lo.s32 	%r26, %r25, 3;
	cvt.s64.s32 	%rd33, %r26;
	mov.u64 	%rd34, _ZZ34rgb_increase_brightness_pass_readyPiS_ifE14pixel_smem_dst;
	cvta.shared.u64 	%rd35, %rd34;
	shl.b64 	%rd36, %rd33, 2;
	add.s64 	%rd37, %rd35, %rd36;
	st.u32 	[%rd37], %r24;
	ld.f32 	%f5, [%SP+44];
	ld.u32 	%r27, [%SP+52];
	mul.lo.s32 	%r28, %r27, 3;
	add.s32 	%r29, %r28, 1;
	cvt.s64.s32 	%rd38, %r29;
	shl.b64 	%rd39, %rd38, 2;
	add.s64 	%rd40, %rd12, %rd39;
	ld.u32 	%r30, [%rd40];
	cvt.rn.f32.s32 	%f6, %r30;
	mul.rn.f32 	%f7, %f5, %f6;
	cvt.rzi.s32.f32 	%r31, %f7;
	st.u32 	[%SP+8], %r21;
	st.u32 	[%SP+12], %r31;
	ld.u32 	%r32, [%SP+8];
	ld.u32 	%r33, [%SP+12];
	min.s32 	%r34, %r32, %r33;
	ld.u32 	%r35, [%SP+52];
	mul.lo.s32 	%r36, %r35, 3;
	add.s32 	%r37, %r36, 1;
	cvt.s64.s32 	%rd41, %r37;
	shl.b64 	%rd42, %rd41, 2;
	add.s64 	%rd43, %rd35, %rd42;
	st.u32 	[%rd43], %r34;
	ld.f32 	%f8, [%SP+44];
	ld.u32 	%r38, [%SP+52];
	mul.lo.s32 	%r39, %r38, 3;
	add.s32 	%r40, %r39, 2;
	cvt.s64.s32 	%rd44, %r40;
	shl.b64 	%rd45, %rd44, 2;
	add.s64 	%rd46, %rd12, %rd45;
	ld.u32 	%r41, [%rd46];
	cvt.rn.f32.s32 	%f9, %r41;
	mul.rn.f32 	%f10, %f8, %f9;
	cvt.rzi.s32.f32 	%r42, %f10;
	st.u32 	[%SP+16], %r21;
	st.u32 	[%SP+20], %r42;
	ld.u32 	%r43, [%SP+16];
	ld.u32 	%r44, [%SP+20];
	min.s32 	%r45, %r43, %r44;
	ld.u32 	%r46, [%SP+52];
	mul.lo.s32 	%r47, %r46, 3;
	add.s32 	%r48, %r47, 2;
	cvt.s64.s32 	%rd47, %r48;
	shl.b64 	%rd48, %rd47, 2;
	add.s64 	%rd49, %rd35, %rd48;
	st.u32 	[%rd49], %r45;
	bar.sync 	0;
	add.s64 	%rd50, %rd35, %rd14;
	ld.u32 	%r49, [%rd50];
	ld.u64 	%rd51, [%SP+24];
	add.s64 	%rd52, %rd51, %rd9;
	st.u32 	[%rd52], %r49;
	bar.sync 	0;
	add.s64 	%rd53, %rd35, %rd21;
	ld.u32 	%r50, [%rd53];
	ld.u64 	%rd54, [%SP+24];
	add.s64 	%rd55, %rd54, %rd18;
	st.u32 	[%rd55], %r50;
	bar.sync 	0;
	add.s64 	%rd56, %rd35, %rd28;
	ld.u32 	%r51, [%rd56];
	ld.u64 	%rd57, [%SP+24];
	add.s64 	%rd58, %rd57, %rd25;
	st.u32 	[%rd58], %r51;
	ret;
                                        // -- End function
}


// ===== COMPILED SASS (sm_100) =====

	.target	sm_100

	.elftype	@"ET_EXEC"


//--------------------- .note.nv.tkinfo           --------------------------
	.section	.note.nv.tkinfo,"",@"SHT_NOTE"
	.sectionflags	@"SHF_NOTE_NV_TKINFO"
	.tkinfo
        /*0018*/ 	.word	0x00000002
        /*0030*/ 	.string	""
        /*0030*/ 	.string	"ptxas"
        /*0030*/ 	.string	"Cuda compilation tools, release 13.0, V13.0.88"
        /*0030*/ 	.string	"Build cuda_13.0.r13.0/compiler.36424714_0"
        /*0030*/ 	.string	"-arch sm_100 "



//--------------------- .note.nv.cuinfo           --------------------------
	.section	.note.nv.cuinfo,"",@"SHT_NOTE"
	.sectionflags	@"SHF_NOTE_NV_CUINFO"
        /*0018*/ 	.short	0x0002
        /*001a*/ 	.short	0x0056
        /*001c*/ 	.short	0x0082
	.zero		2


//--------------------- .nv.info                  --------------------------
	.section	.nv.info,"",@"SHT_CUDA_INFO"
	.align	4


	//----- nvinfo : EIATTR_REGCOUNT
	.align		4
        /*0000*/ 	.byte	0x04, 0x2f
        /*0002*/ 	.short	(.L_4 - .L_3)
	.align		4
.L_3:
        /*0004*/ 	.word	index@(_Z34rgb_increase_brightness_pass_readyPiS_if)
        /*0008*/ 	.word	0x0000001b


	//----- nvinfo : EIATTR_FRAME_SIZE
	.align		4
.L_4:
        /*000c*/ 	.byte	0x04, 0x11
        /*000e*/ 	.short	(.L_6 - .L_5)
	.align		4
.L_5:
        /*0010*/ 	.word	index@(_Z34rgb_increase_brightness_pass_readyPiS_if)
        /*0014*/ 	.word	0x00000038


	//----- nvinfo : EIATTR_MIN_STACK_SIZE
	.align		4
.L_6:
        /*0018*/ 	.byte	0x04, 0x12
        /*001a*/ 	.short	(.L_8 - .L_7)
	.align		4
.L_7:
        /*001c*/ 	.word	index@(_Z34rgb_increase_brightness_pass_readyPiS_if)
        /*0020*/ 	.word	0x00000038
.L_8:


//--------------------- .nv.compat                --------------------------
	.section	.nv.compat,"",@"SHT_CUDA_COMPAT_INFO"
	.align	4
        /*0000*/ 	.byte	0x02, 0x09, 0x00, 0x00, 0x02, 0x02, 0x01, 0x00, 0x02, 0x05, 0x05, 0x00, 0x03, 0x07, 0x01, 0x01
        /*0010*/ 	.byte	0x02, 0x03, 0x00, 0x00, 0x02, 0x06, 0x01, 0x00, 0x04, 0x0b, 0x08, 0x00, 0x09, 0x00, 0x00, 0x00
        /*0020*/ 	.byte	0x00, 0x00, 0x00, 0x00


//--------------------- .nv.info._Z34rgb_increase_brightness_pass_readyPiS_if --------------------------
	.section	.nv.info._Z34rgb_increase_brightness_pass_readyPiS_if,"",@"SHT_CUDA_INFO"
	.sectionflags	@""
	.align	4


	//----- nvinfo : EIATTR_CUDA_API_VERSION
	.align		4
        /*0000*/ 	.byte	0x04, 0x37
        /*0002*/ 	.short	(.L_10 - .L_9)
.L_9:
        /*0004*/ 	.word	0x00000082


	//----- nvinfo : EIATTR_KPARAM_INFO
	.align		4
.L_10:
        /*0008*/ 	.byte	0x04, 0x17
        /*000a*/ 	.short	(.L_12 - .L_11)
.L_11:
        /*000c*/ 	.word	0x00000000
        /*0010*/ 	.short	0x0003
        /*0012*/ 	.short	0x0014
        /*0014*/ 	.byte	0x00, 0xf0, 0x11, 0x00


	//----- nvinfo : EIATTR_KPARAM_INFO
	.align		4
.L_12:
        /*0018*/ 	.byte	0x04, 0x17
        /*001a*/ 	.short	(.L_14 - .L_13)
.L_13:
        /*001c*/ 	.word	0x00000000
        /*0020*/ 	.short	0x0002
        /*0022*/ 	.short	0x0010
        /*0024*/ 	.byte	0x00, 0xf0, 0x11, 0x00


	//----- nvinfo : EIATTR_KPARAM_INFO
	.align		4
.L_14:
        /*0028*/ 	.byte	0x04, 0x17
        /*002a*/ 	.short	(.L_16 - .L_15)
.L_15:
        /*002c*/ 	.word	0x00000000
        /*0030*/ 	.short	0x0001
        /*0032*/ 	.short	0x0008
        /*0034*/ 	.byte	0x00, 0xf0, 0x21, 0x00


	//----- nvinfo : EIATTR_KPARAM_INFO
	.align		4
.L_16:
        /*0038*/ 	.byte	0x04, 0x17
        /*003a*/ 	.short	(.L_18 - .L_17)
.L_17:
        /*003c*/ 	.word	0x00000000
        /*0040*/ 	.short	0x0000
        /*0042*/ 	.short	0x0000
        /*0044*/ 	.byte	0x00, 0xf0, 0x21, 0x00


	//----- nvinfo : EIATTR_SPARSE_MMA_MASK
	.align		4
.L_18:
        /*0048*/ 	.byte	0x03, 0x50
        /*004a*/ 	.short	0x0000


	//----- nvinfo : EIATTR_MAXREG_COUNT
	.align		4
        /*004c*/ 	.byte	0x03, 0x1b
        /*004e*/ 	.short	0x00ff


	//----- nvinfo : EIATTR_NUM_BARRIERS
	.align		4
        /*0050*/ 	.byte	0x02, 0x4c
        /*0052*/ 	.byte	0x01
	.zero		1


	//----- nvinfo : EIATTR_MERCURY_ISA_VERSION
	.align		4
        /*0054*/ 	.byte	0x03, 0x5f
        /*0056*/ 	.short	0x0101


	//----- nvinfo : EIATTR_VRC_CTA_INIT_COUNT
	.align		4
        /*0058*/ 	.byte	0x02, 0x4a
	.zero		1
	.zero		1


	//----- nvinfo : EIATTR_EXIT_INSTR_OFFSETS
	.align		4
        /*005c*/ 	.byte	0x04, 0x1c
        /*005e*/ 	.short	(.L_20 - .L_19)


	//   ....[0]....
.L_19:
        /*0060*/ 	.word	0x000009d0


	//----- nvinfo : EIATTR_CBANK_PARAM_SIZE
	.align		4
.L_20:
        /*0064*/ 	.byte	0x03, 0x19
        /*0066*/ 	.short	0x0018


	//----- nvinfo : EIATTR_PARAM_CBANK
	.align		4
        /*0068*/ 	.byte	0x04, 0x0a
        /*006a*/ 	.short	(.L_22 - .L_21)
	.align		4
.L_21:
        /*006c*/ 	.word	index@(.nv.constant0._Z34rgb_increase_brightness_pass_readyPiS_if)
        /*0070*/ 	.short	0x0380
        /*0072*/ 	.short	0x0018


	//----- nvinfo : EIATTR_SW_WAR
	.align		4
.L_22:
        /*0074*/ 	.byte	0x04, 0x36
        /*0076*/ 	.short	(.L_24 - .L_23)
.L_23:
        /*0078*/ 	.word	0x00000008
.L_24:


//--------------------- .nv.callgraph             --------------------------
	.section	.nv.callgraph,"",@"SHT_CUDA_CALLGRAPH"
	.align	4
	.sectionentsize	8
	.align		4
        /*0000*/ 	.word	0x00000000
	.align		4
        /*0004*/ 	.word	0xffffffff
	.align		4
        /*0008*/ 	.word	0x00000000
	.align		4
        /*000c*/ 	.word	0xfffffffe
	.align		4
        /*0010*/ 	.word	0x00000000
	.align		4
        /*0014*/ 	.word	0xfffffffd
	.align		4
        /*0018*/ 	.word	0x00000000
	.align		4
        /*001c*/ 	.word	0xfffffffc


//--------------------- .nv.constant4             --------------------------
	.section	.nv.constant4,"a",@progbits
	.align	8
	.align		8
.nv.constant4:
        /*0000*/ 	.dword	blockIdx
	.align		8
        /*0008*/ 	.dword	blockDim
	.align		8
        /*0010*/ 	.dword	threadIdx


//--------------------- .text._Z34rgb_increase_brightness_pass_readyPiS_if --------------------------
	.section	.text._Z34rgb_increase_brightness_pass_readyPiS_if,"ax",@progbits
	.align	128
        .global         _Z34rgb_increase_brightness_pass_readyPiS_if
        .type           _Z34rgb_increase_brightness_pass_readyPiS_if,@function
        .size           _Z34rgb_increase_brightness_pass_readyPiS_if,(.L_x_1 - _Z34rgb_increase_brightness_pass_readyPiS_if)
        .other          _Z34rgb_increase_brightness_pass_readyPiS_if,@"STO_CUDA_ENTRY STV_DEFAULT"
_Z34rgb_increase_brightness_pass_readyPiS_if:
.text._Z34rgb_increase_brightness_pass_readyPiS_if:
[----:B------:R-:W0:Y:S01]  /*0000*/  LDC R1, c[0x0][0x37c] ;  /* 0x0000df00ff017b82 */ /* 0x000e220000000800 */
[----:B------:R-:W1:Y:S07]  /*0010*/  LDCU UR4, c[0x0][0x2f8] ;  /* 0x00005f00ff0477ac */ /* 0x000e6e0008000800 */
[----:B------:R-:W2:Y:S01]  /*0020*/  LDC.64 R12, c[0x0][0x388] ;  /* 0x0000e200ff0c7b82 */ /* 0x000ea20000000a00 */
[----:B0-----:R-:W-:Y:S01]  /*0030*/  VIADD R1, R1, 0xffffffc8 ;  /* 0xffffffc801017836 */ /* 0x001fe20000000000 */
[----:B------:R-:W0:Y:S01]  /*0040*/  LDCU UR5, c[0x0][0x2fc] ;  /* 0x00005f80ff0577ac */ /* 0x000e220008000800 */
[----:B------:R-:W2:Y:S01]  /*0050*/  LDCU.64 UR10, c[0x0][0x358] ;  /* 0x00006b00ff0a77ac */ /* 0x000ea20008000a00 */
[----:B------:R-:W3:Y:S04]  /*0060*/  S2R R5, SR_TID.X ;  /* 0x0000000000057919 */ /* 0x000ee80000002100 */
[----:B------:R-:W4:Y:S01]  /*0070*/  LDC.64 R10, c[0x0][0x380] ;  /* 0x0000e000ff0a7b82 */ /* 0x000f220000000a00 */
[----:B-1----:R-:W-:-:S07]  /*0080*/  IADD3 R2, P0, PT, R1, UR4, RZ ;  /* 0x0000000401027c10 */ /* 0x002fce000ff1e0ff */
[----:B------:R-:W1:Y:S01]  /*0090*/  LDC R17, c[0x0][0x390] ;  /* 0x0000e400ff117b82 */ /* 0x000e620000000800 */
[----:B0-----:R-:W-:-:S07]  /*00a0*/  IMAD.X R3, RZ, RZ, UR5, P0 ;  /* 0x00000005ff037e24 */ /* 0x001fce00080e06ff */
[----:B------:R-:W0:Y:S01]  /*00b0*/  LDC R19, c[0x0][0x394] ;  /* 0x0000e500ff137b82 */ /* 0x000e220000000800 */
[----:B--2---:R2:W-:Y:S04]  /*00c0*/  ST.E.64 desc[UR10][R2.64+0x20], R12 ;  /* 0x0000200c02007985 */ /* 0x0045e8000c101b0a */
[----:B------:R-:W5:Y:S03]  /*00d0*/  LD.E.64 R6, desc[UR10][R2.64+0x20] ;  /* 0x0000200a02067980 */ /* 0x000f66000c101b00 */
[----:B------:R-:W3:Y:S01]  /*00e0*/  S2UR UR4, SR_CTAID.X ;  /* 0x00000000000479c3 */ /* 0x000ee20000002500 */
[----:B----4-:R4:W-:Y:S07]  /*00f0*/  ST.E.64 desc[UR10][R2.64+0x18], R10 ;  /* 0x0000180a02007985 */ /* 0x0109ee000c101b0a */
[----:B------:R-:W3:Y:S01]  /*0100*/  LDC R18, c[0x0][0x360] ;  /* 0x0000d800ff127b82 */ /* 0x000ee20000000800 */
[----:B-1----:R-:W-:Y:S04]  /*0110*/  ST.E desc[UR10][R2.64+0x28], R17 ;  /* 0x0000281102007985 */ /* 0x002fe8000c10190a */
[----:B0-----:R-:W-:Y:S01]  /*0120*/  ST.E desc[UR10][R2.64+0x2c], R19 ;  /* 0x00002c1302007985 */ /* 0x001fe2000c10190a */
[----:B---3--:R-:W-:-:S04]  /*0130*/  IMAD R4, R18, UR4, RZ ;  /* 0x0000000412047c24 */ /* 0x008fc8000f8e02ff */
[C-C-:B------:R-:W-:Y:S02]  /*0140*/  IMAD R9, R4.reuse, 0x3, R5.reuse ;  /* 0x0000000304097824 */ /* 0x140fe400078e0205 */
[----:B------:R-:W-:Y:S02]  /*0150*/  IMAD.IADD R4, R4, 0x1, R5 ;  /* 0x0000000104047824 */ /* 0x000fe400078e0205 */
[----:B------:R-:W-:Y:S01]  /*0160*/  IMAD.SHL.U32 R8, R9, 0x4, RZ ;  /* 0x0000000409087824 */ /* 0x000fe200078e00ff */
[----:B------:R-:W-:Y:S02]  /*0170*/  SHF.R.U32.HI R0, RZ, 0x1e, R9 ;  /* 0x0000001eff007819 */ /* 0x000fe40000011609 */
[----:B------:R0:W-:Y:S02]  /*0180*/  ST.E.64 desc[UR10][R2.64+0x30], R4 ;  /* 0x0000300402007985 */ /* 0x0001e4000c101b0a */
[----:B-----5:R-:W-:-:S05]  /*0190*/  IADD3 R6, P0, PT, R6, R8, RZ ;  /* 0x0000000806067210 */ /* 0x020fca0007f1e0ff */
[----:B------:R-:W-:-:S05]  /*01a0*/  IMAD.X R7, R7, 0x1, R0, P0 ;  /* 0x0000000107077824 */ /* 0x000fca00000e0600 */
[----:B--2---:R-:W2:Y:S01]  /*01b0*/  LD.E R13, desc[UR10][R6.64] ;  /* 0x0000000a060d7980 */ /* 0x004ea2000c101900 */
[----:B------:R-:W1:Y:S01]  /*01c0*/  S2UR UR7, SR_CgaCtaId ;  /* 0x00000000000779c3 */ /* 0x000e620000008800 */
[----:B------:R-:W-:Y:S01]  /*01d0*/  UMOV UR6, 0x400 ;  /* 0x0000040000067882 */ /* 0x000fe20000000000 */
[----:B------:R-:W-:Y:S01]  /*01e0*/  IMAD.SHL.U32 R16, R5, 0x4, RZ ;  /* 0x0000000405107824 */ /* 0x000fe200078e00ff */
[----:B------:R-:W-:-:S05]  /*01f0*/  SHF.R.U32.HI R15, RZ, 0x1e, R5 ;  /* 0x0000001eff0f7819 */ /* 0x000fca0000011605 */
[----:B------:R-:W3:Y:S01]  /*0200*/  S2UR UR8, SR_SWINHI ;  /* 0x00000000000879c3 */ /* 0x000ee20000002f00 */
[----:B-1----:R-:W-:-:S07]  /*0210*/  ULEA UR4, UR7, UR6, 0x18 ;  /* 0x0000000607047291 */ /* 0x002fce000f8ec0ff */
[----:B------:R-:W-:Y:S01]  /*0220*/  UMOV UR4, UR4 ;  /* 0x0000000400047c82 */ /* 0x000fe20008000000 */
[----:B---3--:R-:W-:Y:S01]  /*0230*/  UMOV UR5, UR8 ;  /* 0x0000000800057c82 */ /* 0x008fe20008000000 */
[----:B------:R-:W-:-:S04]  /*0240*/  IADD3 R20, P0, PT, R16, UR4, RZ ;  /* 0x0000000410147c10 */ /* 0x000fc8000ff1e0ff */
[----:B------:R-:W-:-:S05]  /*0250*/  IADD3.X R21, PT, PT, R15, UR5, RZ, P0, !PT ;  /* 0x000000050f157c10 */ /* 0x000fca00087fe4ff */
[----:B--2---:R1:W-:Y:S01]  /*0260*/  ST.E desc[UR10][R20.64], R13 ;  /* 0x0000000d14007985 */ /* 0x0043e2000c10190a */
[----:B------:R-:W-:Y:S06]  /*0270*/  BAR.SYNC.DEFER_BLOCKING 0x0 ;  /* 0x0000000000007b1d */ /* 0x000fec0000010000 */
[----:B------:R-:W2:Y:S01]  /*0280*/  LD.E.64 R6, desc[UR10][R2.64+0x20] ;  /* 0x0000200a02067980 */ /* 0x000ea2000c101b00 */
[----:B----4-:R-:W-:-:S04]  /*0290*/  IMAD.IADD R11, R9, 0x1, R18 ;  /* 0x00000001090b7824 */ /* 0x010fc800078e0212 */
[----:B------:R-:W-:Y:S01]  /*02a0*/  IMAD.SHL.U32 R12, R11, 0x4, RZ ;  /* 0x000000040b0c7824 */ /* 0x000fe200078e00ff */
[----:B------:R-:W-:Y:S01]  /*02b0*/  SHF.R.U32.HI R11, RZ, 0x1e, R11 ;  /* 0x0000001eff0b7819 */ /* 0x000fe2000001160b */
[----:B0-----:R-:W-:-:S03]  /*02c0*/  IMAD.IADD R4, R18, 0x1, R5 ;  /* 0x0000000112047824 */ /* 0x001fc600078e0205 */
[----:B--2---:R-:W-:-:S05]  /*02d0*/  IADD3 R22, P0, PT, R6, R12, RZ ;  /* 0x0000000c06167210 */ /* 0x004fca0007f1e0ff */
[----:B------:R-:W-:-:S06]  /*02e0*/  IMAD.X R23, R7, 0x1, R11, P0 ;  /* 0x0000000107177824 */ /* 0x000fcc00000e060b */
[----:B------:R-:W2:Y:S01]  /*02f0*/  LD.E R23, desc[UR10][R22.64] ;  /* 0x0000000a16177980 */ /* 0x000ea2000c101900 */
[----:B------:R-:W-:Y:S01]  /*0300*/  IMAD.SHL.U32 R14, R4, 0x4, RZ ;  /* 0x00000004040e7824 */ /* 0x000fe200078e00ff */
[----:B-1----:R-:W-:-:S04]  /*0310*/  SHF.R.U32.HI R13, RZ, 0x1e, R4 ;  /* 0x0000001eff0d7819 */ /* 0x002fc80000011604 */
[----:B------:R-:W-:-:S04]  /*0320*/  IADD3 R20, P0, PT, R14, UR4, RZ ;  /* 0x000000040e147c10 */ /* 0x000fc8000ff1e0ff */
[----:B------:R-:W-:-:S05]  /*0330*/  IADD3.X R21, PT, PT, R13, UR5, RZ, P0, !PT ;  /* 0x000000050d157c10 */ /* 0x000fca00087fe4ff */
[----:B--2---:R0:W-:Y:S01]  /*0340*/  ST.E desc[UR10][R20.64], R23 ;  /* 0x0000001714007985 */ /* 0x0041e2000c10190a */
[----:B------:R-:W-:Y:S06]  /*0350*/  BAR.SYNC.DEFER_BLOCKING 0x0 ;  /* 0x0000000000007b1d */ /* 0x000fec0000010000 */
[----:B------:R-:W2:Y:S01]  /*0360*/  LD.E.64 R6, desc[UR10][R2.64+0x20] ;  /* 0x0000200a02067980 */ /* 0x000ea2000c101b00 */
[----:B------:R-:W-:-:S04]  /*0370*/  IMAD R10, R18, 0x2, R9 ;  /* 0x00000002120a7824 */ /* 0x000fc800078e0209 */
[----:B------:R-:W-:Y:S01]  /*0380*/  IMAD.SHL.U32 R9, R10, 0x4, RZ ;  /* 0x000000040a097824 */ /* 0x000fe200078e00ff */
[----:B------:R-:W-:Y:S01]  /*0390*/  SHF.R.U32.HI R10, RZ, 0x1e, R10 ;  /* 0x0000001eff0a7819 */ /* 0x000fe2000001160a */
[----:B------:R-:W-:-:S03]  /*03a0*/  IMAD R5, R18, 0x2, R5 ;  /* 0x0000000212057824 */ /* 0x000fc600078e0205 */
[----:B--2---:R-:W-:-:S05]  /*03b0*/  IADD3 R6, P0, PT, R6, R9, RZ ;  /* 0x0000000906067210 */ /* 0x004fca0007f1e0ff */
[----:B------:R-:W-:-:S05]  /*03c0*/  IMAD.X R7, R7, 0x1, R10, P0 ;  /* 0x0000000107077824 */ /* 0x000fca00000e060a */
[----:B------:R-:W2:Y:S01]  /*03d0*/  LD.E R19, desc[UR10][R6.64] ;  /* 0x0000000a06137980 */ /* 0x000ea2000c101900 */
[----:B------:R-:W-:Y:S01]  /*03e0*/  IMAD.SHL.U32 R18, R5, 0x4, RZ ;  /* 0x0000000405127824 */ /* 0x000fe200078e00ff */
[----:B------:R-:W-:-:S04]  /*03f0*/  SHF.R.U32.HI R17, RZ, 0x1e, R5 ;  /* 0x0000001eff117819 */ /* 0x000fc80000011605 */
[----:B------:R-:W-:-:S04]  /*0400*/  IADD3 R4, P0, PT, R18, UR4, RZ ;  /* 0x0000000412047c10 */ /* 0x000fc8000ff1e0ff */
[----:B------:R-:W-:-:S05]  /*0410*/  IADD3.X R5, PT, PT, R17, UR5, RZ, P0, !PT ;  /* 0x0000000511057c10 */ /* 0x000fca00087fe4ff */
[----:B--2---:R1:W-:Y:S01]  /*0420*/  ST.E desc[UR10][R4.64], R19 ;  /* 0x0000001304007985 */ /* 0x0043e2000c10190a */
[----:B------:R-:W-:Y:S06]  /*0430*/  BAR.SYNC.DEFER_BLOCKING 0x0 ;  /* 0x0000000000007b1d */ /* 0x000fec0000010000 */
[----:B0-----:R-:W2:Y:S01]  /*0440*/  LD.E R20, desc[UR10][R2.64+0x34] ;  /* 0x0000340a02147980 */ /* 0x001ea2000c101900 */
[----:B-1----:R-:W-:-:S03]  /*0450*/  IMAD.MOV.U32 R4, RZ, RZ, 0xff ;  /* 0x000000ffff047424 */ /* 0x002fc600078e00ff */
[----:B------:R-:W3:Y:S01]  /*0460*/  LD.E R19, desc[UR10][R2.64+0x34] ;  /* 0x0000340a02137980 */ /* 0x000ee2000c101900 */
[----:B--2---:R-:W-:-:S05]  /*0470*/  IMAD R20, R20, 0x3, RZ ;  /* 0x0000000314147824 */ /* 0x004fca00078e02ff */
[----:B------:R-:W-:Y:S02]  /*0480*/  SHF.R.S32.HI R21, RZ, 0x1f, R20 ;  /* 0x0000001fff157819 */ /* 0x000fe40000011414 */
[----:B------:R-:W-:-:S04]  /*0490*/  LEA R6, P0, R20, UR4, 0x2 ;  /* 0x0000000414067c11 */ /* 0x000fc8000f8010ff */
[----:B------:R-:W-:Y:S02]  /*04a0*/  LEA.HI.X R7, R20, UR5, R21, 0x2, P0 ;  /* 0x0000000514077c11 */ /* 0x000fe400080f1415 */
[----:B------:R-:W2:Y:S04]  /*04b0*/  LD.E R20, desc[UR10][R2.64+0x2c] ;  /* 0x00002c0a02147980 */ /* 0x000ea8000c101900 */
[----:B------:R-:W4:Y:S02]  /*04c0*/  LD.E R6, desc[UR10][R6.64] ;  /* 0x0000000a06067980 */ /* 0x000f24000c101900 */
[----:B----4-:R-:W-:-:S05]  /*04d0*/  I2FP.F32.S32 R21, R6 ;  /* 0x0000000600157245 */ /* 0x010fca0000201400 */
[----:B--2---:R-:W-:-:S04]  /*04e0*/  FMUL R20, R20, R21 ;  /* 0x0000001514147220 */ /* 0x004fc80000400000 */
[----:B------:R-:W0:Y:S02]  /*04f0*/  F2I.TRUNC.NTZ R5, R20 ;  /* 0x0000001400057305 */ /* 0x000e24000020f100 */
[----:B0-----:R0:W-:Y:S04]  /*0500*/  ST.E.64 desc[UR10][R2.64], R4 ;  /* 0x0000000402007985 */ /* 0x0011e8000c101b0a */
[----:B------:R-:W2:Y:S01]  /*0510*/  LD.E R24, desc[UR10][R2.64] ;  /* 0x0000000a02187980 */ /* 0x000ea2000c101900 */
[----:B------:R-:W-:-:S04]  /*0520*/  UIADD3 UR6, UPT, UPT, UR6, 0x1800, URZ ;  /* 0x0000180006067890 */ /* 0x000fc8000fffe0ff */
[----:B------:R-:W-:Y:S01]  /*0530*/  ULEA UR6, UR7, UR6, 0x18 ;  /* 0x0000000607067291 */ /* 0x000fe2000f8ec0ff */
[----:B---3--:R-:W-:-:S06]  /*0540*/  IMAD R19, R19, 0x3, RZ ;  /* 0x0000000313137824 */ /* 0x008fcc00078e02ff */
[----:B------:R-:W-:Y:S01]  /*0550*/  UMOV UR6, UR6 ;  /* 0x0000000600067c82 */ /* 0x000fe20008000000 */
[----:B------:R-:W-:Y:S01]  /*0560*/  UMOV UR7, UR8 ;  /* 0x0000000800077c82 */ /* 0x000fe20008000000 */
[----:B------:R-:W-:Y:S02]  /*0570*/  SHF.R.S32.HI R22, RZ, 0x1f, R19 ;  /* 0x0000001fff167819 */ /* 0x000fe40000011413 */
[----:B------:R-:W-:-:S04]  /*0580*/  LEA R6, P0, R19, UR6, 0x2 ;  /* 0x0000000613067c11 */ /* 0x000fc8000f8010ff */
[----:B------:R-:W-:Y:S02]  /*0590*/  LEA.HI.X R7, R19, UR7, R22, 0x2, P0 ;  /* 0x0000000713077c11 */ /* 0x000fe400080f1416 */
[----:B--2---:R-:W-:-:S05]  /*05a0*/  VIMNMX R23, PT, PT, R5, R24, PT ;  /* 0x0000001805177248 */ /* 0x004fca0003fe0100 */
[----:B------:R1:W-:Y:S04]  /*05b0*/  ST.E desc[UR10][R6.64], R23 ;  /* 0x0000001706007985 */ /* 0x0003e8000c10190a */
[----:B0-----:R-:W2:Y:S01]  /*05c0*/  LD.E R4, desc[UR10][R2.64+0x34] ;  /* 0x0000340a02047980 */ /* 0x001ea2000c101900 */
[----:B------:R-:W-:-:S03]  /*05d0*/  IMAD.MOV.U32 R19, RZ, RZ, 0x3 ;  /* 0x00000003ff137424 */ /* 0x000fc600078e00ff */
[----:B-1----:R-:W3:Y:S01]  /*05e0*/  LD.E R6, desc[UR10][R2.64+0x34] ;  /* 0x0000340a02067980 */ /* 0x002ee2000c101900 */
[----:B--2---:R-:W-:-:S05]  /*05f0*/  IMAD R4, R4, R19, 0x1 ;  /* 0x0000000104047424 */ /* 0x004fca00078e0213 */
[----:B------:R-:W-:Y:S02]  /*0600*/  SHF.R.S32.HI R5, RZ, 0x1f, R4 ;  /* 0x0000001fff057819 */ /* 0x000fe40000011404 */
[----:B------:R-:W-:-:S04]  /*0610*/  LEA R20, P0, R4, UR4, 0x2 ;  /* 0x0000000404147c11 */ /* 0x000fc8000f8010ff */
[----:B------:R-:W-:Y:S02]  /*0620*/  LEA.HI.X R21, R4, UR5, R5, 0x2, P0 ;  /* 0x0000000504157c11 */ /* 0x000fe400080f1405 */
[----:B------:R-:W2:Y:S04]  /*0630*/  LD.E R4, desc[UR10][R2.64+0x2c] ;  /* 0x00002c0a02047980 */ /* 0x000ea8000c101900 */
[----:B------:R-:W4:Y:S02]  /*0640*/  LD.E R20, desc[UR10][R20.64] ;  /* 0x0000000a14147980 */ /* 0x000f24000c101900 */
[----:B----4-:R-:W-:-:S05]  /*0650*/  I2FP.F32.S32 R5, R20 ;  /* 0x0000001400057245 */ /* 0x010fca0000201400 */
[----:B--2---:R-:W-:-:S06]  /*0660*/  FMUL R5, R4, R5 ;  /* 0x0000000504057220 */ /* 0x004fcc0000400000 */
[----:B------:R-:W0:Y:S01]  /*0670*/  F2I.TRUNC.NTZ R5, R5 ;  /* 0x0000000500057305 */ /* 0x000e22000020f100 */
[----:B------:R-:W-:-:S05]  /*0680*/  IMAD.MOV.U32 R4, RZ, RZ, 0xff ;  /* 0x000000ffff047424 */ /* 0x000fca00078e00ff */
[----:B0-----:R0:W-:Y:S04]  /*0690*/  ST.E.64 desc[UR10][R2.64+0x8], R4 ;  /* 0x0000080402007985 */ /* 0x0011e8000c101b0a */
[----:B------:R-:W2:Y:S01]  /*06a0*/  LD.E R24, desc[UR10][R2.64+0x8] ;  /* 0x0000080a02187980 */ /* 0x000ea2000c101900 */
[----:B---3--:R-:W-:-:S05]  /*06b0*/  IMAD R7, R6, R19, 0x1 ;  /* 0x0000000106077424 */ /* 0x008fca00078e0213 */
[----:B------:R-:W-:Y:S02]  /*06c0*/  SHF.R.S32.HI R22, RZ, 0x1f, R7 ;  /* 0x0000001fff167819 */ /* 0x000fe40000011407 */
[----:B------:R-:W-:-:S04]  /*06d0*/  LEA R6, P0, R7, UR6, 0x2 ;  /* 0x0000000607067c11 */ /* 0x000fc8000f8010ff */
[----:B------:R-:W-:Y:S02]  /*06e0*/  LEA.HI.X R7, R7, UR7, R22, 0x2, P0 ;  /* 0x0000000707077c11 */ /* 0x000fe400080f1416 */
[----:B--2---:R-:W-:-:S05]  /*06f0*/  VIMNMX R23, PT, PT, R5, R24, PT ;  /* 0x0000001805177248 */ /* 0x004fca0003fe0100 */
[----:B------:R1:W-:Y:S04]  /*0700*/  ST.E desc[UR10][R6.64], R23 ;  /* 0x0000001706007985 */ /* 0x0003e8000c10190a */
[----:B------:R-:W2:Y:S04]  /*0710*/  LD.E R20, desc[UR10][R2.64+0x34] ;  /* 0x0000340a02147980 */ /* 0x000ea8000c101900 */
[----:B0-----:R-:W3:Y:S04]  /*0720*/  LD.E R4, desc[UR10][R2.64+0x2c] ;  /* 0x00002c0a02047980 */ /* 0x001ee8000c101900 */
[----:B-1----:R-:W4:Y:S01]  /*0730*/  LD.E R6, desc[UR10][R2.64+0x34] ;  /* 0x0000340a02067980 */ /* 0x002f22000c101900 */
[----:B--2---:R-:W-:-:S05]  /*0740*/  IMAD R21, R20, R19, 0x2 ;  /* 0x0000000214157424 */ /* 0x004fca00078e0213 */
[----:B------:R-:W-:Y:S02]  /*0750*/  SHF.R.S32.HI R22, RZ, 0x1f, R21 ;  /* 0x0000001fff167819 */ /* 0x000fe40000011415 */
[----:B------:R-:W-:-:S04]  /*0760*/  LEA R20, P0, R21, UR4, 0x2 ;  /* 0x0000000415147c11 */ /* 0x000fc8000f8010ff */
[----:B------:R-:W-:-:S05]  /*0770*/  LEA.HI.X R21, R21, UR5, R22, 0x2, P0 ;  /* 0x0000000515157c11 */ /* 0x000fca00080f1416 */
[----:B------:R-:W2:Y:S02]  /*0780*/  LD.E R20, desc[UR10][R20.64] ;  /* 0x0000000a14147980 */ /* 0x000ea4000c101900 */
[----:B--2---:R-:W-:-:S05]  /*0790*/  I2FP.F32.S32 R5, R20 ;  /* 0x0000001400057245 */ /* 0x004fca0000201400 */
[----:B---3--:R-:W-:-:S06]  /*07a0*/  FMUL R5, R4, R5 ;  /* 0x0000000504057220 */ /* 0x008fcc0000400000 */
[----:B------:R-:W0:Y:S01]  /*07b0*/  F2I.TRUNC.NTZ R5, R5 ;  /* 0x0000000500057305 */ /* 0x000e22000020f100 */
[----:B------:R-:W-:-:S05]  /*07c0*/  IMAD.MOV.U32 R4, RZ, RZ, 0xff ;  /* 0x000000ffff047424 */ /* 0x000fca00078e00ff */
[----:B0-----:R0:W-:Y:S04]  /*07d0*/  ST.E.64 desc[UR10][R2.64+0x10], R4 ;  /* 0x0000100402007985 */ /* 0x0011e8000c101b0a */
[----:B------:R-:W2:Y:S01]  /*07e0*/  LD.E R24, desc[UR10][R2.64+0x10] ;  /* 0x0000100a02187980 */ /* 0x000ea2000c101900 */
[----:B----4-:R-:W-:-:S05]  /*07f0*/  IMAD R19, R6, R19, 0x2 ;  /* 0x0000000206137424 */ /* 0x010fca00078e0213 */
[----:B------:R-:W-:Y:S02]  /*0800*/  SHF.R.S32.HI R22, RZ, 0x1f, R19 ;  /* 0x0000001fff167819 */ /* 0x000fe40000011413 */
[----:B------:R-:W-:-:S04]  /*0810*/  LEA R6, P0, R19, UR6, 0x2 ;  /* 0x0000000613067c11 */ /* 0x000fc8000f8010ff */
[----:B------:R-:W-:Y:S02]  /*0820*/  LEA.HI.X R7, R19, UR7, R22, 0x2, P0 ;  /* 0x0000000713077c11 */ /* 0x000fe400080f1416 */
[----:B------:R-:W-:-:S04]  /*0830*/  IADD3 R20, P0, PT, R16, UR6, RZ ;  /* 0x0000000610147c10 */ /* 0x000fc8000ff1e0ff */
[----:B------:R-:W-:Y:S02]  /*0840*/  IADD3.X R21, PT, PT, R15, UR7, RZ, P0, !PT ;  /* 0x000000070f157c10 */ /* 0x000fe400087fe4ff */
[----:B--2---:R-:W-:-:S05]  /*0850*/  VIMNMX R19, PT, PT, R5, R24, PT ;  /* 0x0000001805137248 */ /* 0x004fca0003fe0100 */
[----:B------:R1:W-:Y:S01]  /*0860*/  ST.E desc[UR10][R6.64], R19 ;  /* 0x0000001306007985 */ /* 0x0003e2000c10190a */
[----:B------:R-:W-:Y:S06]  /*0870*/  BAR.SYNC.DEFER_BLOCKING 0x0 ;  /* 0x0000000000007b1d */ /* 0x000fec0000010000 */
[----:B------:R-:W2:Y:S04]  /*0880*/  LD.E.64 R22, desc[UR10][R2.64+0x18] ;  /* 0x0000180a02167980 */ /* 0x000ea8000c101b00 */
[----:B------:R-:W3:Y:S01]  /*0890*/  LD.E R21, desc[UR10][R20.64] ;  /* 0x0000000a14157980 */ /* 0x000ee2000c101900 */
[----:B--2---:R-:W-:-:S05]  /*08a0*/  IADD3 R22, P0, PT, R22, R8, RZ ;  /* 0x0000000816167210 */ /* 0x004fca0007f1e0ff */
[----:B------:R-:W-:-:S05]  /*08b0*/  IMAD.X R23, R23, 0x1, R0, P0 ;  /* 0x0000000117177824 */ /* 0x000fca00000e0600 */
[----:B---3--:R-:W-:Y:S01]  /*08c0*/  ST.E desc[UR10][R22.64], R21 ;  /* 0x0000001516007985 */ /* 0x008fe2000c10190a */
[----:B------:R-:W-:Y:S01]  /*08d0*/  BAR.SYNC.DEFER_BLOCKING 0x0 ;  /* 0x0000000000007b1d */ /* 0x000fe20000010000 */
[----:B------:R-:W-:-:S04]  /*08e0*/  IADD3 R14, P0, PT, R14, UR6, RZ ;  /* 0x000000060e0e7c10 */ /* 0x000fc8000ff1e0ff */
[----:B------:R-:W-:Y:S01]  /*08f0*/  IADD3.X R15, PT, PT, R13, UR7, RZ, P0, !PT ;  /* 0x000000070d0f7c10 */ /* 0x000fe200087fe4ff */
[----:B0-----:R-:W2:Y:S05]  /*0900*/  LD.E.64 R4, desc[UR10][R2.64+0x18] ;  /* 0x0000180a02047980 */ /* 0x001eaa000c101b00 */
[----:B------:R-:W3:Y:S01]  /*0910*/  LD.E R15, desc[UR10][R14.64] ;  /* 0x0000000a0e0f7980 */ /* 0x000ee2000c101900 */
[----:B--2---:R-:W-:-:S05]  /*0920*/  IADD3 R12, P0, PT, R4, R12, RZ ;  /* 0x0000000c040c7210 */ /* 0x004fca0007f1e0ff */
[----:B------:R-:W-:-:S05]  /*0930*/  IMAD.X R13, R5, 0x1, R11, P0 ;  /* 0x00000001050d7824 */ /* 0x000fca00000e060b */
[----:B---3--:R-:W-:Y:S01]  /*0940*/  ST.E desc[UR10][R12.64], R15 ;  /* 0x0000000f0c007985 */ /* 0x008fe2000c10190a */
[----:B------:R-:W-:Y:S01]  /*0950*/  BAR.SYNC.DEFER_BLOCKING 0x0 ;  /* 0x0000000000007b1d */ /* 0x000fe20000010000 */
[----:B------:R-:W-:-:S04]  /*0960*/  IADD3 R18, P0, PT, R18, UR6, RZ ;  /* 0x0000000612127c10 */ /* 0x000fc8000ff1e0ff */
[----:B-1----:R-:W-:Y:S01]  /*0970*/  IADD3.X R19, PT, PT, R17, UR7, RZ, P0, !PT ;  /* 0x0000000711137c10 */ /* 0x002fe200087fe4ff */
[----:B------:R-:W2:Y:S05]  /*0980*/  LD.E.64 R4, desc[UR10][R2.64+0x18] ;  /* 0x0000180a02047980 */ /* 0x000eaa000c101b00 */
[----:B------:R-:W3:Y:S01]  /*0990*/  LD.E R19, desc[UR10][R18.64] ;  /* 0x0000000a12137980 */ /* 0x000ee2000c101900 */
[----:B--2---:R-:W-:-:S05]  /*09a0*/  IADD3 R4, P0, PT, R4, R9, RZ ;  /* 0x0000000904047210 */ /* 0x004fca0007f1e0ff */
[----:B------:R-:W-:-:S05]  /*09b0*/  IMAD.X R5, R5, 0x1, R10, P0 ;  /* 0x0000000105057824 */ /* 0x000fca00000e060a */
[----:B---3--:R-:W-:Y:S01]  /*09c0*/  ST.E desc[UR10][R4.64], R19 ;  /* 0x0000001304007985 */ /* 0x008fe2000c10190a */
[----:B------:R-:W-:Y:S05]  /*09d0*/  EXIT ;  /* 0x000000000000794d */ /* 0x000fea0003800000 */
.L_x_0:
[----:B------:R-:W-:-:S00]  /*09e0*/  BRA `(.L_x_0) ;  /* 0xfffffffc00fc7947 */ /* 0x000fc0000383ffff */
[----:B------:R-:W-:-:S00]  /*09f0*/  NOP ;  /* 0x0000000000007918 */ /* 0x000fc00000000000 */
        /* <DEDUP_REMOVED lines=8> */
.L_x_1:


//--------------------- .nv.shared._Z34rgb_increase_brightness_pass_readyPiS_if --------------------------
	.section	.nv.shared._Z34rgb_increase_brightness_pass_readyPiS_if,"aw",@nobits
	.sectionflags	@""
	.align	4
.nv.shared._Z34rgb_increase_brightness_pass_readyPiS_if:
	.zero		13312


//--------------------- .nv.shared.reserved.0     --------------------------
	.section	.nv.shared.reserved.0,"aw",@nobits
	.weak		__nv_reservedSMEM_offset_0_alias
	.size		__nv_reservedSMEM_offset_0_alias, 0, 64
	.other		__nv_reservedSMEM_offset_0_alias,@"STO_CUDA_RESERVED_SHARED STV_DEFAULT"
__nv_reservedSMEM_offset_0_alias:
	.zero		0
	.zero		64


//--------------------- .nv.global                --------------------------
	.section	.nv.global,"aw",@nobits
.nv.global:
	.type		threadIdx,@object
	.size		threadIdx,(blockIdx - threadIdx)
threadIdx:
	.zero		1
	.type		blockIdx,@object
	.size		blockIdx,(blockDim - blockIdx)
blockIdx:
	.zero		1
	.type		blockDim,@object
	.size		blockDim,(.L_1 - blockDim)
blockDim:
	.zero		1
.L_1:


//--------------------- .nv.constant0._Z34rgb_increase_brightness_pass_readyPiS_if --------------------------
	.section	.nv.constant0._Z34rgb_increase_brightness_pass_readyPiS_if,"a",@progbits
	.sectionflags	@""
	.align	4
.nv.constant0._Z34rgb_increase_brightness_pass_readyPiS_if:
	.zero		920


//--------------------- SYMBOLS --------------------------

	.type		.nv.reservedSmem.offset0,@object
	.size		.nv.reservedSmem.offset0,0x4
	.type		.nv.reservedSmem.cap,@object
	.size		.nv.reservedSmem.cap,0x4
